//
// Generated by NVIDIA NVVM Compiler
//
// Compiler Build ID: CL-36424714
// Cuda compilation tools, release 13.0, V13.0.88
// Based on NVVM 20.0.0
//

.version 9.0
.target sm_100
.address_size 64

	// .globl	_Z22fma_stress_kernel_bf16P14__nv_bfloat162iff

.visible .entry _Z22fma_stress_kernel_bf16P14__nv_bfloat162iff(
	.param .u64 .ptr .align 1 _Z22fma_stress_kernel_bf16P14__nv_bfloat162iff_param_0,
	.param .u32 _Z22fma_stress_kernel_bf16P14__nv_bfloat162iff_param_1,
	.param .f32 _Z22fma_stress_kernel_bf16P14__nv_bfloat162iff_param_2,
	.param .f32 _Z22fma_stress_kernel_bf16P14__nv_bfloat162iff_param_3
)
{
	.reg .pred 	%p<3>;
	.reg .b16 	%rs<17>;
	.reg .b32 	%r<311>;
	.reg .b32 	%f<47>;
	.reg .b64 	%rd<5>;

	ld.param.u64 	%rd1, [_Z22fma_stress_kernel_bf16P14__nv_bfloat162iff_param_0];
	ld.param.u32 	%r30, [_Z22fma_stress_kernel_bf16P14__nv_bfloat162iff_param_1];
	ld.param.f32 	%f1, [_Z22fma_stress_kernel_bf16P14__nv_bfloat162iff_param_2];
	ld.param.f32 	%f2, [_Z22fma_stress_kernel_bf16P14__nv_bfloat162iff_param_3];
	mov.u32 	%r31, %ctaid.x;
	mov.u32 	%r32, %ntid.x;
	mov.u32 	%r33, %tid.x;
	mad.lo.s32 	%r1, %r31, %r32, %r33;
	setp.ge.s32 	%p1, %r1, %r30;
	@%p1 bra 	$L__BB0_4;
	// begin inline asm
	{.reg .b16 low;
  cvt.rn.bf16.f32 low, %f1;
  mov.b32 %r34, {low,low};}

	// end inline asm
	// begin inline asm
	{.reg .b16 low;
  cvt.rn.bf16.f32 low, %f2;
  mov.b32 %r35, {low,low};}

	// end inline asm
	cvt.rn.f32.s32 	%f13, %r1;
	mul.f32 	%f14, %f13, 0f38D1B717;
	add.f32 	%f5, %f14, 0f00000000;
	// begin inline asm
	{.reg .b16 low;
  cvt.rn.bf16.f32 low, %f5;
  mov.b32 %r309, {low,low};}

	// end inline asm
	add.f32 	%f6, %f14, 0f3DCCCCCD;
	// begin inline asm
	{.reg .b16 low;
  cvt.rn.bf16.f32 low, %f6;
  mov.b32 %r308, {low,low};}

	// end inline asm
	add.f32 	%f7, %f14, 0f3E4CCCCD;
	// begin inline asm
	{.reg .b16 low;
  cvt.rn.bf16.f32 low, %f7;
  mov.b32 %r307, {low,low};}

	// end inline asm
	add.f32 	%f8, %f14, 0f3E99999A;
	// begin inline asm
	{.reg .b16 low;
  cvt.rn.bf16.f32 low, %f8;
  mov.b32 %r306, {low,low};}

	// end inline asm
	add.f32 	%f9, %f14, 0f3ECCCCCD;
	// begin inline asm
	{.reg .b16 low;
  cvt.rn.bf16.f32 low, %f9;
  mov.b32 %r305, {low,low};}

	// end inline asm
	add.f32 	%f10, %f14, 0f3F000000;
	// begin inline asm
	{.reg .b16 low;
  cvt.rn.bf16.f32 low, %f10;
  mov.b32 %r304, {low,low};}

	// end inline asm
	add.f32 	%f11, %f14, 0f3F19999A;
	// begin inline asm
	{.reg .b16 low;
  cvt.rn.bf16.f32 low, %f11;
  mov.b32 %r303, {low,low};}

	// end inline asm
	add.f32 	%f12, %f14, 0f3F333333;
	// begin inline asm
	{.reg .b16 low;
  cvt.rn.bf16.f32 low, %f12;
  mov.b32 %r302, {low,low};}

	// end inline asm
	mov.b32 	%r310, 0;
$L__BB0_2:
	// begin inline asm
	{fma.rn.bf16x2 %r45,%r309,%r35,%r34;
}
	// end inline asm
	// begin inline asm
	{fma.rn.bf16x2 %r49,%r308,%r35,%r34;
}
	// end inline asm
	// begin inline asm
	{fma.rn.bf16x2 %r53,%r307,%r35,%r34;
}
	// end inline asm
	// begin inline asm
	{fma.rn.bf16x2 %r57,%r306,%r35,%r34;
}
	// end inline asm
	// begin inline asm
	{fma.rn.bf16x2 %r61,%r305,%r35,%r34;
}
	// end inline asm
	// begin inline asm
	{fma.rn.bf16x2 %r65,%r304,%r35,%r34;
}
	// end inline asm
	// begin inline asm
	{fma.rn.bf16x2 %r69,%r303,%r35,%r34;
}
	// end inline asm
	// begin inline asm
	{fma.rn.bf16x2 %r73,%r302,%r35,%r34;
}
	// end inline asm
	// begin inline asm
	{fma.rn.bf16x2 %r77,%r45,%r35,%r34;
}
	// end inline asm
	// begin inline asm
	{fma.rn.bf16x2 %r81,%r49,%r35,%r34;
}
	// end inline asm
	// begin inline asm
	{fma.rn.bf16x2 %r85,%r53,%r35,%r34;
}
	// end inline asm
	// begin inline asm
	{fma.rn.bf16x2 %r89,%r57,%r35,%r34;
}
	// end inline asm
	// begin inline asm
	{fma.rn.bf16x2 %r93,%r61,%r35,%r34;
}
	// end inline asm
	// begin inline asm
	{fma.rn.bf16x2 %r97,%r65,%r35,%r34;
}
	// end inline asm
	// begin inline asm
	{fma.rn.bf16x2 %r101,%r69,%r35,%r34;
}
	// end inline asm
	// begin inline asm
	{fma.rn.bf16x2 %r105,%r73,%r35,%r34;
}
	// end inline asm
	// begin inline asm
	{fma.rn.bf16x2 %r109,%r77,%r35,%r34;
}
	// end inline asm
	// begin inline asm
	{fma.rn.bf16x2 %r113,%r81,%r35,%r34;
}
	// end inline asm
	// begin inline asm
	{fma.rn.bf16x2 %r117,%r85,%r35,%r34;
}
	// end inline asm
	// begin inline asm
	{fma.rn.bf16x2 %r121,%r89,%r35,%r34;
}
	// end inline asm
	// begin inline asm
	{fma.rn.bf16x2 %r125,%r93,%r35,%r34;
}
	// end inline asm
	// begin inline asm
	{fma.rn.bf16x2 %r129,%r97,%r35,%r34;
}
	// end inline asm
	// begin inline asm
	{fma.rn.bf16x2 %r133,%r101,%r35,%r34;
}
	// end inline asm
	// begin inline asm
	{fma.rn.bf16x2 %r137,%r105,%r35,%r34;
}
	// end inline asm
	// begin inline asm
	{fma.rn.bf16x2 %r141,%r109,%r35,%r34;
}
	// end inline asm
	// begin inline asm
	{fma.rn.bf16x2 %r145,%r113,%r35,%r34;
}
	// end inline asm
	// begin inline asm
	{fma.rn.bf16x2 %r149,%r117,%r35,%r34;
}
	// end inline asm
	// begin inline asm
	{fma.rn.bf16x2 %r153,%r121,%r35,%r34;
}
	// end inline asm
	// begin inline asm
	{fma.rn.bf16x2 %r157,%r125,%r35,%r34;
}
	// end inline asm
	// begin inline asm
	{fma.rn.bf16x2 %r161,%r129,%r35,%r34;
}
	// end inline asm
	// begin inline asm
	{fma.rn.bf16x2 %r165,%r133,%r35,%r34;
}
	// end inline asm
	// begin inline asm
	{fma.rn.bf16x2 %r169,%r137,%r35,%r34;
}
	// end inline asm
	// begin inline asm
	{fma.rn.bf16x2 %r173,%r141,%r35,%r34;
}
	// end inline asm
	// begin inline asm
	{fma.rn.bf16x2 %r177,%r145,%r35,%r34;
}
	// end inline asm
	// begin inline asm
	{fma.rn.bf16x2 %r181,%r149,%r35,%r34;
}
	// end inline asm
	// begin inline asm
	{fma.rn.bf16x2 %r185,%r153,%r35,%r34;
}
	// end inline asm
	// begin inline asm
	{fma.rn.bf16x2 %r189,%r157,%r35,%r34;
}
	// end inline asm
	// begin inline asm
	{fma.rn.bf16x2 %r193,%r161,%r35,%r34;
}
	// end inline asm
	// begin inline asm
	{fma.rn.bf16x2 %r197,%r165,%r35,%r34;
}
	// end inline asm
	// begin inline asm
	{fma.rn.bf16x2 %r201,%r169,%r35,%r34;
}
	// end inline asm
	// begin inline asm
	{fma.rn.bf16x2 %r205,%r173,%r35,%r34;
}
	// end inline asm
	// begin inline asm
	{fma.rn.bf16x2 %r209,%r177,%r35,%r34;
}
	// end inline asm
	// begin inline asm
	{fma.rn.bf16x2 %r213,%r181,%r35,%r34;
}
	// end inline asm
	// begin inline asm
	{fma.rn.bf16x2 %r217,%r185,%r35,%r34;
}
	// end inline asm
	// begin inline asm
	{fma.rn.bf16x2 %r221,%r189,%r35,%r34;
}
	// end inline asm
	// begin inline asm
	{fma.rn.bf16x2 %r225,%r193,%r35,%r34;
}
	// end inline asm
	// begin inline asm
	{fma.rn.bf16x2 %r229,%r197,%r35,%r34;
}
	// end inline asm
	// begin inline asm
	{fma.rn.bf16x2 %r233,%r201,%r35,%r34;
}
	// end inline asm
	// begin inline asm
	{fma.rn.bf16x2 %r237,%r205,%r35,%r34;
}
	// end inline asm
	// begin inline asm
	{fma.rn.bf16x2 %r241,%r209,%r35,%r34;
}
	// end inline asm
	// begin inline asm
	{fma.rn.bf16x2 %r245,%r213,%r35,%r34;
}
	// end inline asm
	// begin inline asm
	{fma.rn.bf16x2 %r249,%r217,%r35,%r34;
}
	// end inline asm
	// begin inline asm
	{fma.rn.bf16x2 %r253,%r221,%r35,%r34;
}
	// end inline asm
	// begin inline asm
	{fma.rn.bf16x2 %r257,%r225,%r35,%r34;
}
	// end inline asm
	// begin inline asm
	{fma.rn.bf16x2 %r261,%r229,%r35,%r34;
}
	// end inline asm
	// begin inline asm
	{fma.rn.bf16x2 %r265,%r233,%r35,%r34;
}
	// end inline asm
	// begin inline asm
	{fma.rn.bf16x2 %r309,%r237,%r35,%r34;
}
	// end inline asm
	// begin inline asm
	{fma.rn.bf16x2 %r308,%r241,%r35,%r34;
}
	// end inline asm
	// begin inline asm
	{fma.rn.bf16x2 %r307,%r245,%r35,%r34;
}
	// end inline asm
	// begin inline asm
	{fma.rn.bf16x2 %r306,%r249,%r35,%r34;
}
	// end inline asm
	// begin inline asm
	{fma.rn.bf16x2 %r305,%r253,%r35,%r34;
}
	// end inline asm
	// begin inline asm
	{fma.rn.bf16x2 %r304,%r257,%r35,%r34;
}
	// end inline asm
	// begin inline asm
	{fma.rn.bf16x2 %r303,%r261,%r35,%r34;
}
	// end inline asm
	// begin inline asm
	{fma.rn.bf16x2 %r302,%r265,%r35,%r34;
}
	// end inline asm
	add.s32 	%r310, %r310, 8;
	setp.ne.s32 	%p2, %r310, 1000;
	@%p2 bra 	$L__BB0_2;
	mov.b32 	{%rs1, %rs2}, %r309;
	// begin inline asm
	{ cvt.f32.bf16 %f15, %rs1;}

	// end inline asm
	// begin inline asm
	{ cvt.f32.bf16 %f16, %rs2;}

	// end inline asm
	add.f32 	%f32, %f15, %f16;
	add.f32 	%f33, %f32, 0f00000000;
	mov.b32 	{%rs3, %rs4}, %r308;
	// begin inline asm
	{ cvt.f32.bf16 %f17, %rs3;}

	// end inline asm
	// begin inline asm
	{ cvt.f32.bf16 %f18, %rs4;}

	// end inline asm
	add.f32 	%f34, %f17, %f18;
	add.f32 	%f35, %f33, %f34;
	mov.b32 	{%rs5, %rs6}, %r307;
	// begin inline asm
	{ cvt.f32.bf16 %f19, %rs5;}

	// end inline asm
	// begin inline asm
	{ cvt.f32.bf16 %f20, %rs6;}

	// end inline asm
	add.f32 	%f36, %f19, %f20;
	add.f32 	%f37, %f35, %f36;
	mov.b32 	{%rs7, %rs8}, %r306;
	// begin inline asm
	{ cvt.f32.bf16 %f21, %rs7;}

	// end inline asm
	// begin inline asm
	{ cvt.f32.bf16 %f22, %rs8;}

	// end inline asm
	add.f32 	%f38, %f21, %f22;
	add.f32 	%f39, %f37, %f38;
	mov.b32 	{%rs9, %rs10}, %r305;
	// begin inline asm
	{ cvt.f32.bf16 %f23, %rs9;}

	// end inline asm
	// begin inline asm
	{ cvt.f32.bf16 %f24, %rs10;}

	// end inline asm
	add.f32 	%f40, %f23, %f24;
	add.f32 	%f41, %f39, %f40;
	mov.b32 	{%rs11, %rs12}, %r304;
	// begin inline asm
	{ cvt.f32.bf16 %f25, %rs11;}

	// end inline asm
	// begin inline asm
	{ cvt.f32.bf16 %f26, %rs12;}

	// end inline asm
	add.f32 	%f42, %f25, %f26;
	add.f32 	%f43, %f41, %f42;
	mov.b32 	{%rs13, %rs14}, %r303;
	// begin inline asm
	{ cvt.f32.bf16 %f27, %rs13;}

	// end inline asm
	// begin inline asm
	{ cvt.f32.bf16 %f28, %rs14;}

	// end inline asm
	add.f32 	%f44, %f27, %f28;
	add.f32 	%f45, %f43, %f44;
	mov.b32 	{%rs15, %rs16}, %r302;
	// begin inline asm
	{ cvt.f32.bf16 %f29, %rs15;}

	// end inline asm
	// begin inline asm
	{ cvt.f32.bf16 %f30, %rs16;}

	// end inline asm
	add.f32 	%f46, %f29, %f30;
	add.f32 	%f31, %f45, %f46;
	// begin inline asm
	{.reg .b16 low;
  cvt.rn.bf16.f32 low, %f31;
  mov.b32 %r301, {low,low};}

	// end inline asm
	cvta.to.global.u64 	%rd2, %rd1;
	mul.wide.s32 	%rd3, %r1, 4;
	add.s64 	%rd4, %rd2, %rd3;
	st.global.u32 	[%rd4], %r301;
$L__BB0_4:
	ret;

}


// ===== COMPILED SASS (sm_100) =====

	.target	sm_100

	.elftype	@"ET_EXEC"


//--------------------- .note.nv.tkinfo           --------------------------
	.section	.note.nv.tkinfo,"",@"SHT_NOTE"
	.sectionflags	@"SHF_NOTE_NV_TKINFO"
	.tkinfo
        /*0018*/ 	.word	0x00000002
        /*0030*/ 	.string	""
        /*0030*/ 	.string	"ptxas"
        /*0030*/ 	.string	"Cuda compilation tools, release 13.0, V13.0.88"
        /*0030*/ 	.string	"Build cuda_13.0.r13.0/compiler.36424714_0"
        /*0030*/ 	.string	"-arch sm_100 -m 64 "



//--------------------- .note.nv.cuinfo           --------------------------
	.section	.note.nv.cuinfo,"",@"SHT_NOTE"
	.sectionflags	@"SHF_NOTE_NV_CUINFO"
        /*0018*/ 	.short	0x0002
        /*001a*/ 	.short	0x0064
        /*001c*/ 	.short	0x0082
	.zero		2


//--------------------- .nv.info                  --------------------------
	.section	.nv.info,"",@"SHT_CUDA_INFO"
	.align	4


	//----- nvinfo : EIATTR_REGCOUNT
	.align		4
        /*0000*/ 	.byte	0x04, 0x2f
        /*0002*/ 	.short	(.L_1 - .L_0)
	.align		4
.L_0:
        /*0004*/ 	.word	index@(_Z22fma_stress_kernel_bf16P14__nv_bfloat162iff)
        /*0008*/ 	.word	0x00000014


	//----- nvinfo : EIATTR_FRAME_SIZE
	.align		4
.L_1:
        /*000c*/ 	.byte	0x04, 0x11
        /*000e*/ 	.short	(.L_3 - .L_2)
	.align		4
.L_2:
        /*0010*/ 	.word	index@(_Z22fma_stress_kernel_bf16P14__nv_bfloat162iff)
        /*0014*/ 	.word	0x00000000


	//----- nvinfo : EIATTR_MIN_STACK_SIZE
	.align		4
.L_3:
        /*0018*/ 	.byte	0x04, 0x12
        /*001a*/ 	.short	(.L_5 - .L_4)
	.align		4
.L_4:
        /*001c*/ 	.word	index@(_Z22fma_stress_kernel_bf16P14__nv_bfloat162iff)
        /*0020*/ 	.word	0x00000000
.L_5:


//--------------------- .nv.compat                --------------------------
	.section	.nv.compat,"",@"SHT_CUDA_COMPAT_INFO"
	.align	4
        /*0000*/ 	.byte	0x02, 0x09, 0x00, 0x00, 0x02, 0x02, 0x01, 0x00, 0x02, 0x05, 0x05, 0x00, 0x03, 0x07, 0x01, 0x01
        /*0010*/ 	.byte	0x02, 0x03, 0x00, 0x00, 0x02, 0x06, 0x01, 0x00, 0x04, 0x0b, 0x08, 0x00, 0x09, 0x00, 0x00, 0x00
        /*0020*/ 	.byte	0x00, 0x00, 0x00, 0x00


//--------------------- .nv.info._Z22fma_stress_kernel_bf16P14__nv_bfloat162iff --------------------------
	.section	.nv.info._Z22fma_stress_kernel_bf16P14__nv_bfloat162iff,"",@"SHT_CUDA_INFO"
	.sectionflags	@""
	.align	4


	//----- nvinfo : EIATTR_CUDA_API_VERSION
	.align		4
        /*0000*/ 	.byte	0x04, 0x37
        /*0002*/ 	.short	(.L_7 - .L_6)
.L_6:
        /*0004*/ 	.word	0x00000082


	//----- nvinfo : EIATTR_KPARAM_INFO
	.align		4
.L_7:
        /*0008*/ 	.byte	0x04, 0x17
        /*000a*/ 	.short	(.L_9 - .L_8)
.L_8:
        /*000c*/ 	.word	0x00000000
        /*0010*/ 	.short	0x0003
        /*0012*/ 	.short	0x0010
        /*0014*/ 	.byte	0x00, 0xf0, 0x11, 0x00


	//----- nvinfo : EIATTR_KPARAM_INFO
	.align		4
.L_9:
        /*0018*/ 	.byte	0x04, 0x17
        /*001a*/ 	.short	(.L_11 - .L_10)
.L_10:
        /*001c*/ 	.word	0x00000000
        /*0020*/ 	.short	0x0002
        /*0022*/ 	.short	0x000c
        /*0024*/ 	.byte	0x00, 0xf0, 0x11, 0x00


	//----- nvinfo : EIATTR_KPARAM_INFO
	.align		4
.L_11:
        /*0028*/ 	.byte	0x04, 0x17
        /*002a*/ 	.short	(.L_13 - .L_12)
.L_12:
        /*002c*/ 	.word	0x00000000
        /*0030*/ 	.short	0x0001
        /*0032*/ 	.short	0x0008
        /*0034*/ 	.byte	0x00, 0xf0, 0x11, 0x00


	//----- nvinfo : EIATTR_KPARAM_INFO
	.align		4
.L_13:
        /*0038*/ 	.byte	0x04, 0x17
        /*003a*/ 	.short	(.L_15 - .L_14)
.L_14:
        /*003c*/ 	.word	0x00000000
        /*0040*/ 	.short	0x0000
        /*0042*/ 	.short	0x0000
        /*0044*/ 	.byte	0x00, 0xf5, 0x21, 0x00


	//----- nvinfo : EIATTR_SPARSE_MMA_MASK
	.align		4
.L_15:
        /*0048*/ 	.byte	0x03, 0x50
        /*004a*/ 	.short	0x0000


	//----- nvinfo : EIATTR_MAXREG_COUNT
	.align		4
        /*004c*/ 	.byte	0x03, 0x1b
        /*004e*/ 	.short	0x00ff


	//----- nvinfo : EIATTR_MERCURY_ISA_VERSION
	.align		4
        /*0050*/ 	.byte	0x03, 0x5f
        /*0052*/ 	.short	0x0101


	//----- nvinfo : EIATTR_VRC_CTA_INIT_COUNT
	.align		4
        /*0054*/ 	.byte	0x02, 0x4a
	.zero		1
	.zero		1


	//----- nvinfo : EIATTR_EXIT_INSTR_OFFSETS
	.align		4
        /*0058*/ 	.byte	0x04, 0x1c
        /*005a*/ 	.short	(.L_17 - .L_16)


	//   ....[0]....
.L_16:
        /*005c*/ 	.word	0x00000070


	//   ....[1]....
        /*0060*/ 	.word	0x00000970


	//----- nvinfo : EIATTR_CBANK_PARAM_SIZE
	.align		4
.L_17:
        /*0064*/ 	.byte	0x03, 0x19
        /*0066*/ 	.short	0x0014


	//----- nvinfo : EIATTR_PARAM_CBANK
	.align		4
        /*0068*/ 	.byte	0x04, 0x0a
        /*006a*/ 	.short	(.L_19 - .L_18)
	.align		4
.L_18:
        /*006c*/ 	.word	index@(.nv.constant0._Z22fma_stress_kernel_bf16P14__nv_bfloat162iff)
        /*0070*/ 	.short	0x0380
        /*0072*/ 	.short	0x0014


	//----- nvinfo : EIATTR_SW_WAR
	.align		4
.L_19:
        /*0074*/ 	.byte	0x04, 0x36
        /*0076*/ 	.short	(.L_21 - .L_20)
.L_20:
        /*0078*/ 	.word	0x00000008
.L_21:


//--------------------- .nv.callgraph             --------------------------
	.section	.nv.callgraph,"",@"SHT_CUDA_CALLGRAPH"
	.align	4
	.sectionentsize	8
	.align		4
        /*0000*/ 	.word	0x00000000
	.align		4
        /*0004*/ 	.word	0xffffffff
	.align		4
        /*0008*/ 	.word	0x00000000
	.align		4
        /*000c*/ 	.word	0xfffffffe
	.align		4
        /*0010*/ 	.word	0x00000000
	.align		4
        /*0014*/ 	.word	0xfffffffd
	.align		4
        /*0018*/ 	.word	0x00000000
	.align		4
        /*001c*/ 	.word	0xfffffffc


//--------------------- .text._Z22fma_stress_kernel_bf16P14__nv_bfloat162iff --------------------------
	.section	.text._Z22fma_stress_kernel_bf16P14__nv_bfloat162iff,"ax",@progbits
	.align	128
        .global         _Z22fma_stress_kernel_bf16P14__nv_bfloat162iff
        .type           _Z22fma_stress_kernel_bf16P14__nv_bfloat162iff,@function
        .size           _Z22fma_stress_kernel_bf16P14__nv_bfloat162iff,(.L_x_2 - _Z22fma_stress_kernel_bf16P14__nv_bfloat162iff)
        .other          _Z22fma_stress_kernel_bf16P14__nv_bfloat162iff,@"STO_CUDA_ENTRY STV_DEFAULT"
_Z22fma_stress_kernel_bf16P14__nv_bfloat162iff:
.text._Z22fma_stress_kernel_bf16P14__nv_bfloat162iff:
[----:B------:R-:W-:Y:S01]  /*0000*/  LDC R1, c[0x0][0x37c] ;  /* 0x0000df00ff017b82 */ /* 0x000fe20000000800 */
[----:B------:R-:W0:Y:S07]  /*0010*/  S2R R3, SR_TID.X ;  /* 0x0000000000037919 */ /* 0x000e2e0000002100 */
[----:B------:R-:W0:Y:S01]  /*0020*/  S2UR UR4, SR_CTAID.X ;  /* 0x00000000000479c3 */ /* 0x000e220000002500 */
[----:B------:R-:W1:Y:S07]  /*0030*/  LDCU UR5, c[0x0][0x388] ;  /* 0x00007100ff0577ac */ /* 0x000e6e0008000800 */
[----:B------:R-:W0:Y:S02]  /*0040*/  LDC R2, c[0x0][0x360] ;  /* 0x0000d800ff027b82 */ /* 0x000e240000000800 */
[----:B0-----:R-:W-:-:S05]  /*0050*/  IMAD R2, R2, UR4, R3 ;  /* 0x0000000402027c24 */ /* 0x001fca000f8e0203 */
[----:B-1----:R-:W-:-:S13]  /*0060*/  ISETP.GE.AND P0, PT, R2, UR5, PT ;  /* 0x0000000502007c0c */ /* 0x002fda000bf06270 */
[----:B------:R-:W-:Y:S05]  /*0070*/  @P0 EXIT ;  /* 0x000000000000094d */ /* 0x000fea0003800000 */
[----:B------:R-:W-:Y:S01]  /*0080*/  HFMA2 R11, -RZ, RZ, 0.60205078125, -0.443115234375 ;  /* 0x38d1b717ff0b7431 */ /* 0x000fe200000001ff */
[----:B------:R-:W0:Y:S01]  /*0090*/  LDC R10, c[0x0][0x390] ;  /* 0x0000e400ff0a7b82 */ /* 0x000e220000000800 */
[----:B------:R-:W-:Y:S01]  /*00a0*/  I2FP.F32.S32 R0, R2 ;  /* 0x0000000200007245 */ /* 0x000fe20000201400 */
[----:B------:R-:W0:Y:S04]  /*00b0*/  LDCU UR4, c[0x0][0x38c] ;  /* 0x00007180ff0477ac */ /* 0x000e280008000800 */
[C---:B------:R-:W-:Y:S01]  /*00c0*/  FFMA R3, R0.reuse, 9.9999997473787516356e-05, RZ ;  /* 0x38d1b71700037823 */ /* 0x040fe200000000ff */
[----:B------:R-:W1:Y:S01]  /*00d0*/  LDCU.64 UR6, c[0x0][0x358] ;  /* 0x00006b00ff0677ac */ /* 0x000e620008000a00 */
[CC--:B------:R-:W-:Y:S01]  /*00e0*/  FFMA R4, R0.reuse, R11.reuse, 0.10000000149011611938 ;  /* 0x3dcccccd00047423 */ /* 0x0c0fe2000000000b */
[CC--:B------:R-:W-:Y:S01]  /*00f0*/  FFMA R6, R0.reuse, R11.reuse, 0.30000001192092895508 ;  /* 0x3e99999a00067423 */ /* 0x0c0fe2000000000b */
[CC--:B------:R-:W-:Y:S01]  /*0100*/  FFMA R7, R0.reuse, R11.reuse, 0.40000000596046447754 ;  /* 0x3ecccccd00077423 */ /* 0x0c0fe2000000000b */
[CC--:B------:R-:W-:Y:S01]  /*0110*/  FFMA R8, R0.reuse, R11.reuse, 0.5 ;  /* 0x3f00000000087423 */ /* 0x0c0fe2000000000b */
[CC--:B------:R-:W-:Y:S01]  /*0120*/  FFMA R9, R0.reuse, R11.reuse, 0.60000002384185791016 ;  /* 0x3f19999a00097423 */ /* 0x0c0fe2000000000b */
[----:B------:R-:W-:Y:S01]  /*0130*/  F2FP.BF16.F32.PACK_AB R5, RZ, R4 ;  /* 0x00000004ff05723e */ /* 0x000fe200000010ff */
[CC--:B------:R-:W-:Y:S01]  /*0140*/  FFMA R4, R0.reuse, R11.reuse, 0.20000000298023223877 ;  /* 0x3e4ccccd00047423 */ /* 0x0c0fe2000000000b */
[----:B------:R-:W-:Y:S01]  /*0150*/  FFMA R0, R0, R11, 0.69999998807907104492 ;  /* 0x3f33333300007423 */ /* 0x000fe2000000000b */
[----:B------:R-:W-:-:S02]  /*0160*/  F2FP.BF16.F32.PACK_AB R15, RZ, R7 ;  /* 0x00000007ff0f723e */ /* 0x000fc400000010ff */
[----:B------:R-:W-:Y:S02]  /*0170*/  F2FP.BF16.F32.PACK_AB R3, RZ, R3 ;  /* 0x00000003ff03723e */ /* 0x000fe400000010ff */
[----:B------:R-:W-:Y:S02]  /*0180*/  F2FP.BF16.F32.PACK_AB R11, RZ, R4 ;  /* 0x00000004ff0b723e */ /* 0x000fe400000010ff */
[----:B------:R-:W-:Y:S02]  /*0190*/  F2FP.BF16.F32.PACK_AB R13, RZ, R6 ;  /* 0x00000006ff0d723e */ /* 0x000fe400000010ff */
[----:B------:R-:W-:Y:S02]  /*01a0*/  F2FP.BF16.F32.PACK_AB R17, RZ, R8 ;  /* 0x00000008ff11723e */ /* 0x000fe400000010ff */
[----:B------:R-:W-:Y:S02]  /*01b0*/  F2FP.BF16.F32.PACK_AB R9, RZ, R9 ;  /* 0x00000009ff09723e */ /* 0x000fe400000010ff */
[----:B------:R-:W-:-:S02]  /*01c0*/  F2FP.BF16.F32.PACK_AB R7, RZ, R0 ;  /* 0x00000000ff07723e */ /* 0x000fc400000010ff */
[----:B------:R-:W-:Y:S02]  /*01d0*/  PRMT R3, R3, 0x5410, R3 ;  /* 0x0000541003037816 */ /* 0x000fe40000000003 */
[----:B------:R-:W-:Y:S02]  /*01e0*/  PRMT R5, R5, 0x5410, R5 ;  /* 0x0000541005057816 */ /* 0x000fe40000000005 */
[----:B------:R-:W-:Y:S02]  /*01f0*/  PRMT R11, R11, 0x5410, R11 ;  /* 0x000054100b0b7816 */ /* 0x000fe4000000000b */
[----:B------:R-:W-:Y:S02]  /*0200*/  PRMT R13, R13, 0x5410, R13 ;  /* 0x000054100d0d7816 */ /* 0x000fe4000000000d */
[----:B------:R-:W-:Y:S02]  /*0210*/  PRMT R15, R15, 0x5410, R15 ;  /* 0x000054100f0f7816 */ /* 0x000fe4000000000f */
[----:B------:R-:W-:-:S02]  /*0220*/  PRMT R17, R17, 0x5410, R17 ;  /* 0x0000541011117816 */ /* 0x000fc40000000011 */
[----:B------:R-:W-:Y:S02]  /*0230*/  PRMT R9, R9, 0x5410, R9 ;  /* 0x0000541009097816 */ /* 0x000fe40000000009 */
[----:B------:R-:W-:Y:S02]  /*0240*/  PRMT R7, R7, 0x5410, R7 ;  /* 0x0000541007077816 */ /* 0x000fe40000000007 */
[----:B0-----:R-:W-:Y:S01]  /*0250*/  F2FP.BF16.F32.PACK_AB R0, R10, UR4 ;  /* 0x000000040a007c3e */ /* 0x001fe200080010ff */
[----:B-1----:R-:W-:-:S06]  /*0260*/  UMOV UR4, URZ ;  /* 0x000000ff00047c82 */ /* 0x002fcc0008000000 */
.L_x_0:
[-CC-:B------:R-:W-:Y:S01]  /*0270*/  HFMA2.BF16_V2 R3, R3, R0.reuse.H1_H1, R0.reuse.H0_H0 ;  /* 0x3000000003037231 */ /* 0x180fe20000240000 */
[----:B------:R-:W-:Y:S01]  /*0280*/  UIADD3 UR4, UPT, UPT, UR4, 0x8, URZ ;  /* 0x0000000804047890 */ /* 0x000fe2000fffe0ff */
[-CC-:B------:R-:W-:Y:S02]  /*0290*/  HFMA2.BF16_V2 R5, R5, R0.reuse.H1_H1, R0.reuse.H0_H0 ;  /* 0x3000000005057231 */ /* 0x180fe40000240000 */
[-CC-:B------:R-:W-:Y:S01]  /*02a0*/  HFMA2.BF16_V2 R11, R11, R0.reuse.H1_H1, R0.reuse.H0_H0 ;  /* 0x300000000b0b7231 */ /* 0x180fe20000240000 */
[----:B------:R-:W-:Y:S01]  /*02b0*/  UISETP.NE.AND UP0, UPT, UR4, 0x3e8, UPT ;  /* 0x000003e80400788c */ /* 0x000fe2000bf05270 */
[-CC-:B------:R-:W-:Y:S02]  /*02c0*/  HFMA2.BF16_V2 R13, R13, R0.reuse.H1_H1, R0.reuse.H0_H0 ;  /* 0x300000000d0d7231 */ /* 0x180fe40000240000 */
[-CC-:B------:R-:W-:Y:S02]  /*02d0*/  HFMA2.BF16_V2 R15, R15, R0.reuse.H1_H1, R0.reuse.H0_H0 ;  /* 0x300000000f0f7231 */ /* 0x180fe40000240000 */
[----:B------:R-:W-:-:S02]  /*02e0*/  HFMA2.BF16_V2 R17, R17, R0.H1_H1, R0.H0_H0 ;  /* 0x3000000011117231 */ /* 0x000fc40000240000 */
[-CC-:B------:R-:W-:Y:S02]  /*02f0*/  HFMA2.BF16_V2 R9, R9, R0.reuse.H1_H1, R0.reuse.H0_H0 ;  /* 0x3000000009097231 */ /* 0x180fe40000240000 */
[-CC-:B------:R-:W-:Y:S02]  /*0300*/  HFMA2.BF16_V2 R7, R7, R0.reuse.H1_H1, R0.reuse.H0_H0 ;  /* 0x3000000007077231 */ /* 0x180fe40000240000 */
[-CC-:B------:R-:W-:Y:S02]  /*0310*/  HFMA2.BF16_V2 R3, R3, R0.reuse.H1_H1, R0.reuse.H0_H0 ;  /* 0x3000000003037231 */ /* 0x180fe40000240000 */
        /* <DEDUP_REMOVED lines=54> */
[----:B------:R-:W-:Y:S01]  /*0680*/  HFMA2.BF16_V2 R7, R7, R0.H1_H1, R0.H0_H0 ;  /* 0x3000000007077231 */ /* 0x000fe20000240000 */
[----:B------:R-:W-:Y:S06]  /*0690*/  BRA.U UP0, `(.L_x_0) ;  /* 0xfffffff900f47547 */ /* 0x000fec000b83ffff */
[----:B------:R-:W-:Y:S02]  /*06a0*/  PRMT R0, R3, 0x7632, R0 ;  /* 0x0000763203007816 */ /* 0x000fe40000000000 */
[----:B------:R-:W-:Y:S02]  /*06b0*/  PRMT R4, R5, 0x7632, R4 ;  /* 0x0000763205047816 */ /* 0x000fe40000000004 */
[----:B------:R-:W-:Y:S02]  /*06c0*/  SHF.L.U32 R3, R3, 0x10, RZ ;  /* 0x0000001003037819 */ /* 0x000fe400000006ff */
[----:B------:R-:W-:Y:S02]  /*06d0*/  SHF.L.U32 R0, R0, 0x10, RZ ;  /* 0x0000001000007819 */ /* 0x000fe400000006ff */
[----:B------:R-:W-:Y:S02]  /*06e0*/  SHF.L.U32 R5, R5, 0x10, RZ ;  /* 0x0000001005057819 */ /* 0x000fe400000006ff */
[----:B------:R-:W-:Y:S01]  /*06f0*/  SHF.L.U32 R4, R4, 0x10, RZ ;  /* 0x0000001004047819 */ /* 0x000fe200000006ff */
[----:B------:R-:W-:Y:S01]  /*0700*/  FADD R0, R3, R0 ;  /* 0x0000000003007221 */ /* 0x000fe20000000000 */
[----:B------:R-:W-:-:S02]  /*0710*/  PRMT R3, R11, 0x7632, R3 ;  /* 0x000076320b037816 */ /* 0x000fc40000000003 */
[----:B------:R-:W-:Y:S01]  /*0720*/  SHF.L.U32 R11, R11, 0x10, RZ ;  /* 0x000000100b0b7819 */ /* 0x000fe200000006ff */
[----:B------:R-:W-:Y:S01]  /*0730*/  FADD R5, R5, R4 ;  /* 0x0000000405057221 */ /* 0x000fe20000000000 */
[----:B------:R-:W-:Y:S01]  /*0740*/  PRMT R6, R13, 0x7632, R6 ;  /* 0x000076320d067816 */ /* 0x000fe20000000006 */
[----:B------:R-:W-:Y:S01]  /*0750*/  FADD R0, RZ, R0 ;  /* 0x00000000ff007221 */ /* 0x000fe20000000000 */
[----:B------:R-:W-:Y:S02]  /*0760*/  SHF.L.U32 R4, R3, 0x10, RZ ;  /* 0x0000001003047819 */ /* 0x000fe400000006ff */
[----:B------:R-:W-:Y:S01]  /*0770*/  PRMT R8, R15, 0x7632, R8 ;  /* 0x000076320f087816 */ /* 0x000fe20000000008 */
[----:B------:R-:W-:Y:S01]  /*0780*/  FADD R0, R0, R5 ;  /* 0x0000000500007221 */ /* 0x000fe20000000000 */
[----:B------:R-:W-:Y:S01]  /*0790*/  SHF.L.U32 R13, R13, 0x10, RZ ;  /* 0x000000100d0d7819 */ /* 0x000fe200000006ff */
[----:B------:R-:W-:Y:S01]  /*07a0*/  FADD R11, R11, R4 ;  /* 0x000000040b0b7221 */ /* 0x000fe20000000000 */
[----:B------:R-:W-:Y:S01]  /*07b0*/  SHF.L.U32 R6, R6, 0x10, RZ ;  /* 0x0000001006067819 */ /* 0x000fe200000006ff */
[----:B------:R-:W0:Y:S01]  /*07c0*/  LDC.64 R4, c[0x0][0x380] ;  /* 0x0000e000ff047b82 */ /* 0x000e220000000a00 */
[----:B------:R-:W-:Y:S01]  /*07d0*/  SHF.L.U32 R15, R15, 0x10, RZ ;  /* 0x000000100f0f7819 */ /* 0x000fe200000006ff */
[----:B------:R-:W-:Y:S01]  /*07e0*/  FADD R0, R0, R11 ;  /* 0x0000000b00007221 */ /* 0x000fe20000000000 */
[----:B------:R-:W-:Y:S01]  /*07f0*/  SHF.L.U32 R8, R8, 0x10, RZ ;  /* 0x0000001008087819 */ /* 0x000fe200000006ff */
[----:B------:R-:W-:Y:S01]  /*0800*/  FADD R13, R13, R6 ;  /* 0x000000060d0d7221 */ /* 0x000fe20000000000 */
[----:B------:R-:W-:-:S02]  /*0810*/  PRMT R3, R17, 0x7632, R3 ;  /* 0x0000763211037816 */ /* 0x000fc40000000003 */
[----:B------:R-:W-:Y:S01]  /*0820*/  SHF.L.U32 R17, R17, 0x10, RZ ;  /* 0x0000001011117819 */ /* 0x000fe200000006ff */
[--C-:B------:R-:W-:Y:S01]  /*0830*/  FADD R15, R15, R8.reuse ;  /* 0x000000080f0f7221 */ /* 0x100fe20000000000 */
[----:B------:R-:W-:Y:S01]  /*0840*/  PRMT R8, R9, 0x7632, R8 ;  /* 0x0000763209087816 */ /* 0x000fe20000000008 */
[----:B------:R-:W-:Y:S01]  /*0850*/  FADD R0, R0, R13 ;  /* 0x0000000d00007221 */ /* 0x000fe20000000000 */
[----:B------:R-:W-:Y:S02]  /*0860*/  SHF.L.U32 R6, R3, 0x10, RZ ;  /* 0x0000001003067819 */ /* 0x000fe400000006ff */
[----:B------:R-:W-:Y:S01]  /*0870*/  SHF.L.U32 R9, R9, 0x10, RZ ;  /* 0x0000001009097819 */ /* 0x000fe200000006ff */
[----:B------:R-:W-:Y:S01]  /*0880*/  FADD R0, R0, R15 ;  /* 0x0000000f00007221 */ /* 0x000fe20000000000 */
[----:B------:R-:W-:Y:S01]  /*0890*/  PRMT R3, R7, 0x7632, R3 ;  /* 0x0000763207037816 */ /* 0x000fe20000000003 */
[----:B------:R-:W-:Y:S01]  /*08a0*/  FADD R17, R17, R6 ;  /* 0x0000000611117221 */ /* 0x000fe20000000000 */
[----:B------:R-:W-:-:S02]  /*08b0*/  SHF.L.U32 R8, R8, 0x10, RZ ;  /* 0x0000001008087819 */ /* 0x000fc400000006ff */
[----:B------:R-:W-:Y:S01]  /*08c0*/  SHF.L.U32 R7, R7, 0x10, RZ ;  /* 0x0000001007077819 */ /* 0x000fe200000006ff */
[----:B------:R-:W-:Y:S01]  /*08d0*/  FADD R0, R0, R17 ;  /* 0x0000001100007221 */ /* 0x000fe20000000000 */
[----:B------:R-:W-:Y:S01]  /*08e0*/  SHF.L.U32 R6, R3, 0x10, RZ ;  /* 0x0000001003067819 */ /* 0x000fe200000006ff */
[----:B------:R-:W-:Y:S01]  /*08f0*/  FADD R9, R9, R8 ;  /* 0x0000000809097221 */ /* 0x000fe20000000000 */
[----:B0-----:R-:W-:-:S04]  /*0900*/  IMAD.WIDE R4, R2, 0x4, R4 ;  /* 0x0000000402047825 */ /* 0x001fc800078e0204 */
[----:B------:R-:W-:Y:S01]  /*0910*/  FADD R7, R7, R6 ;  /* 0x0000000607077221 */ /* 0x000fe20000000000 */
[----:B------:R-:W-:-:S04]  /*0920*/  FADD R0, R0, R9 ;  /* 0x0000000900007221 */ /* 0x000fc80000000000 */
[----:B------:R-:W-:-:S05]  /*0930*/  FADD R0, R0, R7 ;  /* 0x0000000700007221 */ /* 0x000fca0000000000 */
[----:B------:R-:W-:-:S04]  /*0940*/  F2FP.BF16.F32.PACK_AB R0, RZ, R0 ;  /* 0x00000000ff00723e */ /* 0x000fc800000010ff */
[----:B------:R-:W-:-:S05]  /*0950*/  PRMT R0, R0, 0x5410, R0 ;  /* 0x0000541000007816 */ /* 0x000fca0000000000 */
[----:B------:R-:W-:Y:S01]  /*0960*/  STG.E desc[UR6][R4.64], R0 ;  /* 0x0000000004007986 */ /* 0x000fe2000c101906 */
[----:B------:R-:W-:Y:S05]  /*0970*/  EXIT ;  /* 0x000000000000794d */ /* 0x000fea0003800000 */
.L_x_1:
[----:B------:R-:W-:-:S00]  /*0980*/  BRA `(.L_x_1) ;  /* 0xfffffffc00fc7947 */ /* 0x000fc0000383ffff */
[----:B------:R-:W-:-:S00]  /*0990*/  NOP ;  /* 0x0000000000007918 */ /* 0x000fc00000000000 */
        /* <DEDUP_REMOVED lines=14> */
.L_x_2:


//--------------------- .nv.shared.reserved.0     --------------------------
	.section	.nv.shared.reserved.0,"aw",@nobits
	.weak		__nv_reservedSMEM_offset_0_alias
	.size		__nv_reservedSMEM_offset_0_alias, 0, 64
	.other		__nv_reservedSMEM_offset_0_alias,@"STO_CUDA_RESERVED_SHARED STV_DEFAULT"
__nv_reservedSMEM_offset_0_alias:
	.zero		0
	.zero		64


//--------------------- .nv.constant0._Z22fma_stress_kernel_bf16P14__nv_bfloat162iff --------------------------
	.section	.nv.constant0._Z22fma_stress_kernel_bf16P14__nv_bfloat162iff,"a",@progbits
	.sectionflags	@""
	.align	4
.nv.constant0._Z22fma_stress_kernel_bf16P14__nv_bfloat162iff:
	.zero		916


//--------------------- SYMBOLS --------------------------

	.type		.nv.reservedSmem.offset0,@object
	.size		.nv.reservedSmem.offset0,0x4
